//
// Generated by NVIDIA NVVM Compiler
//
// Compiler Build ID: CL-36424714
// Cuda compilation tools, release 13.0, V13.0.88
// Based on NVVM 20.0.0
//

.version 9.0
.target sm_100
.address_size 64

	// .globl	_Z9addKernelPiPKiS1_
.extern .func  (.param .b32 func_retval0) vprintf
(
	.param .b64 vprintf_param_0,
	.param .b64 vprintf_param_1
)
;
.global .align 1 .b8 $str[15] = {72, 101, 108, 108, 111, 32, 87, 111, 114, 108, 100, 32, 33, 10};
.global .align 1 .b8 $str$1[30] = {37, 100, 32, 44, 32, 37, 100, 32, 44, 32, 37, 100, 32, 44, 32, 37, 100, 32, 44, 32, 37, 100, 32, 44, 32, 37, 100, 32, 10};
.global .align 1 .b8 $str$2[4] = {37, 100, 10};

.visible .entry _Z9addKernelPiPKiS1_(
	.param .u64 .ptr .align 1 _Z9addKernelPiPKiS1__param_0,
	.param .u64 .ptr .align 1 _Z9addKernelPiPKiS1__param_1,
	.param .u64 .ptr .align 1 _Z9addKernelPiPKiS1__param_2
)
{
	.reg .b32 	%r<5>;
	.reg .b64 	%rd<11>;

	ld.param.u64 	%rd1, [_Z9addKernelPiPKiS1__param_0];
	ld.param.u64 	%rd2, [_Z9addKernelPiPKiS1__param_1];
	ld.param.u64 	%rd3, [_Z9addKernelPiPKiS1__param_2];
	cvta.to.global.u64 	%rd4, %rd1;
	cvta.to.global.u64 	%rd5, %rd3;
	cvta.to.global.u64 	%rd6, %rd2;
	mov.u32 	%r1, %tid.x;
	mul.wide.u32 	%rd7, %r1, 4;
	add.s64 	%rd8, %rd6, %rd7;
	ld.global.u32 	%r2, [%rd8];
	add.s64 	%rd9, %rd5, %rd7;
	ld.global.u32 	%r3, [%rd9];
	add.s32 	%r4, %r3, %r2;
	add.s64 	%rd10, %rd4, %rd7;
	st.global.u32 	[%rd10], %r4;
	ret;

}
	// .globl	_Z11demoKernal1v
.visible .entry _Z11demoKernal1v()
{
	.reg .b32 	%r<3>;
	.reg .b64 	%rd<3>;

	mov.u64 	%rd1, $str;
	cvta.global.u64 	%rd2, %rd1;
	{ // callseq 0, 0
	.param .b64 param0;
	st.param.b64 	[param0], %rd2;
	.param .b64 param1;
	st.param.b64 	[param1], 0;
	.param .b32 retval0;
	call.uni (retval0), 
	vprintf, 
	(
	param0, 
	param1
	);
	ld.param.b32 	%r1, [retval0];
	} // callseq 0
	ret;

}
	// .globl	_Z11demoKernal2Pi
.visible .entry _Z11demoKernal2Pi(
	.param .u64 .ptr .align 1 _Z11demoKernal2Pi_param_0
)
{
	.reg .b32 	%r<3>;
	.reg .b64 	%rd<5>;

	ld.param.u64 	%rd1, [_Z11demoKernal2Pi_param_0];
	cvta.to.global.u64 	%rd2, %rd1;
	mov.u32 	%r1, %tid.x;
	mul.lo.s32 	%r2, %r1, %r1;
	mul.wide.u32 	%rd3, %r1, 4;
	add.s64 	%rd4, %rd2, %rd3;
	st.global.u32 	[%rd4], %r2;
	ret;

}
	// .globl	_Z23demoAccessingDimensionsi
.visible .entry _Z23demoAccessingDimensionsi(
	.param .u32 _Z23demoAccessingDimensionsi_param_0
)
{
	.local .align 8 .b8 	__local_depot3[24];
	.reg .b64 	%SP;
	.reg .b64 	%SPL;
	.reg .pred 	%p<2>;
	.reg .b32 	%r<24>;
	.reg .b64 	%rd<7>;

	mov.u64 	%SPL, __local_depot3;
	cvta.local.u64 	%SP, %SPL;
	ld.param.u32 	%r1, [_Z23demoAccessingDimensionsi_param_0];
	mov.u32 	%r2, %tid.x;
	mov.u32 	%r3, %ctaid.x;
	or.b32  	%r4, %r2, %r3;
	mov.u32 	%r5, %tid.y;
	or.b32  	%r6, %r4, %r5;
	mov.u32 	%r7, %ctaid.y;
	or.b32  	%r8, %r6, %r7;
	mov.u32 	%r9, %tid.z;
	or.b32  	%r10, %r8, %r9;
	mov.u32 	%r11, %ctaid.z;
	or.b32  	%r12, %r10, %r11;
	setp.ne.s32 	%p1, %r12, 0;
	@%p1 bra 	$L__BB3_2;
	add.u64 	%rd1, %SP, 0;
	add.u64 	%rd2, %SPL, 0;
	mov.u32 	%r13, %nctaid.x;
	mov.u32 	%r14, %nctaid.y;
	mov.u32 	%r15, %nctaid.z;
	mov.u32 	%r16, %ntid.x;
	mov.u32 	%r17, %ntid.y;
	mov.u32 	%r18, %ntid.z;
	st.local.v2.u32 	[%rd2], {%r13, %r14};
	st.local.v2.u32 	[%rd2+8], {%r15, %r16};
	st.local.v2.u32 	[%rd2+16], {%r17, %r18};
	mov.u64 	%rd3, $str$1;
	cvta.global.u64 	%rd4, %rd3;
	{ // callseq 1, 0
	.param .b64 param0;
	st.param.b64 	[param0], %rd4;
	.param .b64 param1;
	st.param.b64 	[param1], %rd1;
	.param .b32 retval0;
	call.uni (retval0), 
	vprintf, 
	(
	param0, 
	param1
	);
	ld.param.b32 	%r19, [retval0];
	} // callseq 1
	add.s32 	%r21, %r1, 1;
	st.local.u32 	[%rd2], %r21;
	mov.u64 	%rd5, $str$2;
	cvta.global.u64 	%rd6, %rd5;
	{ // callseq 2, 0
	.param .b64 param0;
	st.param.b64 	[param0], %rd6;
	.param .b64 param1;
	st.param.b64 	[param1], %rd1;
	.param .b32 retval0;
	call.uni (retval0), 
	vprintf, 
	(
	param0, 
	param1
	);
	ld.param.b32 	%r22, [retval0];
	} // callseq 2
$L__BB3_2:
	ret;

}
	// .globl	_Z6demo2DPj
.visible .entry _Z6demo2DPj(
	.param .u64 .ptr .align 1 _Z6demo2DPj_param_0
)
{
	.reg .b32 	%r<5>;
	.reg .b64 	%rd<5>;

	ld.param.u64 	%rd1, [_Z6demo2DPj_param_0];
	cvta.to.global.u64 	%rd2, %rd1;
	mov.u32 	%r1, %tid.x;
	mov.u32 	%r2, %ntid.y;
	mov.u32 	%r3, %tid.y;
	mad.lo.s32 	%r4, %r1, %r2, %r3;
	mul.wide.u32 	%rd3, %r4, 4;
	add.s64 	%rd4, %rd2, %rd3;
	st.global.u32 	[%rd4], %r4;
	ret;

}


// ===== COMPILED SASS (sm_100) =====

	.target	sm_100

	.elftype	@"ET_EXEC"


//--------------------- .note.nv.tkinfo           --------------------------
	.section	.note.nv.tkinfo,"",@"SHT_NOTE"
	.sectionflags	@"SHF_NOTE_NV_TKINFO"
	.tkinfo
        /*0018*/ 	.word	0x00000002
        /*0030*/ 	.string	""
        /*0030*/ 	.string	"ptxas"
        /*0030*/ 	.string	"Cuda compilation tools, release 13.0, V13.0.88"
        /*0030*/ 	.string	"Build cuda_13.0.r13.0/compiler.36424714_0"
        /*0030*/ 	.string	"-arch sm_100 -m 64 "



//--------------------- .note.nv.cuinfo           --------------------------
	.section	.note.nv.cuinfo,"",@"SHT_NOTE"
	.sectionflags	@"SHF_NOTE_NV_CUINFO"
        /*0018*/ 	.short	0x0002
        /*001a*/ 	.short	0x0064
        /*001c*/ 	.short	0x0082
	.zero		2


//--------------------- .nv.info                  --------------------------
	.section	.nv.info,"",@"SHT_CUDA_INFO"
	.align	4


	//----- nvinfo : EIATTR_REGCOUNT
	.align		4
        /*0000*/ 	.byte	0x04, 0x2f
        /*0002*/ 	.short	(.L_4 - .L_3)
	.align		4
.L_3:
        /*0004*/ 	.word	index@(_Z9addKernelPiPKiS1_)
        /*0008*/ 	.word	0x0000000c


	//----- nvinfo : EIATTR_FRAME_SIZE
	.align		4
.L_4:
        /*000c*/ 	.byte	0x04, 0x11
        /*000e*/ 	.short	(.L_6 - .L_5)
	.align		4
.L_5:
        /*0010*/ 	.word	index@(_Z9addKernelPiPKiS1_)
        /*0014*/ 	.word	0x00000000


	//----- nvinfo : EIATTR_REGCOUNT
	.align		4
.L_6:
        /*0018*/ 	.byte	0x04, 0x2f
        /*001a*/ 	.short	(.L_8 - .L_7)
	.align		4
.L_7:
        /*001c*/ 	.word	index@(_Z11demoKernal1v)
        /*0020*/ 	.word	0x00000018


	//----- nvinfo : EIATTR_FRAME_SIZE
	.align		4
.L_8:
        /*0024*/ 	.byte	0x04, 0x11
        /*0026*/ 	.short	(.L_10 - .L_9)
	.align		4
.L_9:
        /*0028*/ 	.word	index@(_Z11demoKernal1v)
        /*002c*/ 	.word	0x00000000


	//----- nvinfo : EIATTR_REGCOUNT
	.align		4
.L_10:
        /*0030*/ 	.byte	0x04, 0x2f
        /*0032*/ 	.short	(.L_12 - .L_11)
	.align		4
.L_11:
        /*0034*/ 	.word	index@(_Z11demoKernal2Pi)
        /*0038*/ 	.word	0x00000008


	//----- nvinfo : EIATTR_FRAME_SIZE
	.align		4
.L_12:
        /*003c*/ 	.byte	0x04, 0x11
        /*003e*/ 	.short	(.L_14 - .L_13)
	.align		4
.L_13:
        /*0040*/ 	.word	index@(_Z11demoKernal2Pi)
        /*0044*/ 	.word	0x00000000


	//----- nvinfo : EIATTR_REGCOUNT
	.align		4
.L_14:
        /*0048*/ 	.byte	0x04, 0x2f
        /*004a*/ 	.short	(.L_16 - .L_15)
	.align		4
.L_15:
        /*004c*/ 	.word	index@(_Z23demoAccessingDimensionsi)
        /*0050*/ 	.word	0x00000018


	//----- nvinfo : EIATTR_FRAME_SIZE
	.align		4
.L_16:
        /*0054*/ 	.byte	0x04, 0x11
        /*0056*/ 	.short	(.L_18 - .L_17)
	.align		4
.L_17:
        /*0058*/ 	.word	index@(_Z23demoAccessingDimensionsi)
        /*005c*/ 	.word	0x00000018


	//----- nvinfo : EIATTR_REGCOUNT
	.align		4
.L_18:
        /*0060*/ 	.byte	0x04, 0x2f
        /*0062*/ 	.short	(.L_20 - .L_19)
	.align		4
.L_19:
        /*0064*/ 	.word	index@(_Z6demo2DPj)
        /*0068*/ 	.word	0x00000008


	//----- nvinfo : EIATTR_FRAME_SIZE
	.align		4
.L_20:
        /*006c*/ 	.byte	0x04, 0x11
        /*006e*/ 	.short	(.L_22 - .L_21)
	.align		4
.L_21:
        /*0070*/ 	.word	index@(_Z6demo2DPj)
        /*0074*/ 	.word	0x00000000


	//----- nvinfo : EIATTR_MIN_STACK_SIZE
	.align		4
.L_22:
        /*0078*/ 	.byte	0x04, 0x12
        /*007a*/ 	.short	(.L_24 - .L_23)
	.align		4
.L_23:
        /*007c*/ 	.word	index@(_Z6demo2DPj)
        /*0080*/ 	.word	0x00000000


	//----- nvinfo : EIATTR_MIN_STACK_SIZE
	.align		4
.L_24:
        /*0084*/ 	.byte	0x04, 0x12
        /*0086*/ 	.short	(.L_26 - .L_25)
	.align		4
.L_25:
        /*0088*/ 	.word	index@(_Z23demoAccessingDimensionsi)
        /*008c*/ 	.word	0x00000018


	//----- nvinfo : EIATTR_MIN_STACK_SIZE
	.align		4
.L_26:
        /*0090*/ 	.byte	0x04, 0x12
        /*0092*/ 	.short	(.L_28 - .L_27)
	.align		4
.L_27:
        /*0094*/ 	.word	index@(_Z11demoKernal2Pi)
        /*0098*/ 	.word	0x00000000


	//----- nvinfo : EIATTR_MIN_STACK_SIZE
	.align		4
.L_28:
        /*009c*/ 	.byte	0x04, 0x12
        /*009e*/ 	.short	(.L_30 - .L_29)
	.align		4
.L_29:
        /*00a0*/ 	.word	index@(_Z11demoKernal1v)
        /*00a4*/ 	.word	0x00000000


	//----- nvinfo : EIATTR_MIN_STACK_SIZE
	.align		4
.L_30:
        /*00a8*/ 	.byte	0x04, 0x12
        /*00aa*/ 	.short	(.L_32 - .L_31)
	.align		4
.L_31:
        /*00ac*/ 	.word	index@(_Z9addKernelPiPKiS1_)
        /*00b0*/ 	.word	0x00000000
.L_32:


//--------------------- .nv.compat                --------------------------
	.section	.nv.compat,"",@"SHT_CUDA_COMPAT_INFO"
	.align	4
        /*0000*/ 	.byte	0x02, 0x09, 0x00, 0x00, 0x02, 0x02, 0x01, 0x00, 0x02, 0x05, 0x05, 0x00, 0x03, 0x07, 0x01, 0x01
        /*0010*/ 	.byte	0x02, 0x03, 0x00, 0x00, 0x02, 0x06, 0x01, 0x00, 0x04, 0x0b, 0x08, 0x00, 0x09, 0x00, 0x00, 0x00
        /*0020*/ 	.byte	0x00, 0x00, 0x00, 0x00


//--------------------- .nv.info._Z6demo2DPj      --------------------------
	.section	.nv.info._Z6demo2DPj,"",@"SHT_CUDA_INFO"
	.sectionflags	@""
	.align	4


	//----- nvinfo : EIATTR_CUDA_API_VERSION
	.align		4
        /*0000*/ 	.byte	0x04, 0x37
        /*0002*/ 	.short	(.L_34 - .L_33)
.L_33:
        /*0004*/ 	.word	0x00000082


	//----- nvinfo : EIATTR_KPARAM_INFO
	.align		4
.L_34:
        /*0008*/ 	.byte	0x04, 0x17
        /*000a*/ 	.short	(.L_36 - .L_35)
.L_35:
        /*000c*/ 	.word	0x00000000
        /*0010*/ 	.short	0x0000
        /*0012*/ 	.short	0x0000
        /*0014*/ 	.byte	0x00, 0xf5, 0x21, 0x00


	//----- nvinfo : EIATTR_SPARSE_MMA_MASK
	.align		4
.L_36:
        /*0018*/ 	.byte	0x03, 0x50
        /*001a*/ 	.short	0x0000


	//----- nvinfo : EIATTR_MAXREG_COUNT
	.align		4
        /*001c*/ 	.byte	0x03, 0x1b
        /*001e*/ 	.short	0x00ff


	//----- nvinfo : EIATTR_MERCURY_ISA_VERSION
	.align		4
        /*0020*/ 	.byte	0x03, 0x5f
        /*0022*/ 	.short	0x0101


	//----- nvinfo : EIATTR_VRC_CTA_INIT_COUNT
	.align		4
        /*0024*/ 	.byte	0x02, 0x4a
	.zero		1
	.zero		1


	//----- nvinfo : EIATTR_EXIT_INSTR_OFFSETS
	.align		4
        /*0028*/ 	.byte	0x04, 0x1c
        /*002a*/ 	.short	(.L_38 - .L_37)


	//   ....[0]....
.L_37:
        /*002c*/ 	.word	0x00000090


	//----- nvinfo : EIATTR_CBANK_PARAM_SIZE
	.align		4
.L_38:
        /*0030*/ 	.byte	0x03, 0x19
        /*0032*/ 	.short	0x0008


	//----- nvinfo : EIATTR_PARAM_CBANK
	.align		4
        /*0034*/ 	.byte	0x04, 0x0a
        /*0036*/ 	.short	(.L_40 - .L_39)
	.align		4
.L_39:
        /*0038*/ 	.word	index@(.nv.constant0._Z6demo2DPj)
        /*003c*/ 	.short	0x0380
        /*003e*/ 	.short	0x0008


	//----- nvinfo : EIATTR_SW_WAR
	.align		4
.L_40:
        /*0040*/ 	.byte	0x04, 0x36
        /*0042*/ 	.short	(.L_42 - .L_41)
.L_41:
        /*0044*/ 	.word	0x00000008
.L_42:


//--------------------- .nv.info._Z23demoAccessingDimensionsi --------------------------
	.section	.nv.info._Z23demoAccessingDimensionsi,"",@"SHT_CUDA_INFO"
	.sectionflags	@""
	.align	4


	//----- nvinfo : EIATTR_CUDA_API_VERSION
	.align		4
        /*0000*/ 	.byte	0x04, 0x37
        /*0002*/ 	.short	(.L_44 - .L_43)
.L_43:
        /*0004*/ 	.word	0x00000082


	//----- nvinfo : EIATTR_KPARAM_INFO
	.align		4
.L_44:
        /*0008*/ 	.byte	0x04, 0x17
        /*000a*/ 	.short	(.L_46 - .L_45)
.L_45:
        /*000c*/ 	.word	0x00000000
        /*0010*/ 	.short	0x0000
        /*0012*/ 	.short	0x0000
        /*0014*/ 	.byte	0x00, 0xf0, 0x11, 0x00


	//----- nvinfo : EIATTR_SPARSE_MMA_MASK
	.align		4
.L_46:
        /*0018*/ 	.byte	0x03, 0x50
        /*001a*/ 	.short	0x0000


	//----- nvinfo : EIATTR_MAXREG_COUNT
	.align		4
        /*001c*/ 	.byte	0x03, 0x1b
        /*001e*/ 	.short	0x00ff


	//----- nvinfo : EIATTR_EXTERNS
	.align		4
        /*0020*/ 	.byte	0x04, 0x0f
        /*0022*/ 	.short	(.L_48 - .L_47)


	//   ....[0]....
	.align		4
.L_47:
        /*0024*/ 	.word	index@(vprintf)


	//----- nvinfo : EIATTR_MERCURY_ISA_VERSION
	.align		4
.L_48:
        /*0028*/ 	.byte	0x03, 0x5f
        /*002a*/ 	.short	0x0101


	//----- nvinfo : EIATTR_VRC_CTA_INIT_COUNT
	.align		4
        /*002c*/ 	.byte	0x02, 0x4a
	.zero		1
	.zero		1


	//----- nvinfo : EIATTR_SYSCALL_OFFSETS
	.align		4
        /*0030*/ 	.byte	0x04, 0x46
        /*0032*/ 	.short	(.L_50 - .L_49)


	//   ....[0]....
.L_49:
        /*0034*/ 	.word	0x00000210


	//   ....[1]....
        /*0038*/ 	.word	0x000002c0


	//----- nvinfo : EIATTR_EXIT_INSTR_OFFSETS
	.align		4
.L_50:
        /*003c*/ 	.byte	0x04, 0x1c
        /*003e*/ 	.short	(.L_52 - .L_51)


	//   ....[0]....
.L_51:
        /*0040*/ 	.word	0x000000f0


	//   ....[1]....
        /*0044*/ 	.word	0x000002d0


	//----- nvinfo : EIATTR_CRS_STACK_SIZE
	.align		4
.L_52:
        /*0048*/ 	.byte	0x04, 0x1e
        /*004a*/ 	.short	(.L_54 - .L_53)
.L_53:
        /*004c*/ 	.word	0x00000000


	//----- nvinfo : EIATTR_CBANK_PARAM_SIZE
	.align		4
.L_54:
        /*0050*/ 	.byte	0x03, 0x19
        /*0052*/ 	.short	0x0004


	//----- nvinfo : EIATTR_PARAM_CBANK
	.align		4
        /*0054*/ 	.byte	0x04, 0x0a
        /*0056*/ 	.short	(.L_56 - .L_55)
	.align		4
.L_55:
        /*0058*/ 	.word	index@(.nv.constant0._Z23demoAccessingDimensionsi)
        /*005c*/ 	.short	0x0380
        /*005e*/ 	.short	0x0004


	//----- nvinfo : EIATTR_SW_WAR
	.align		4
.L_56:
        /*0060*/ 	.byte	0x04, 0x36
        /*0062*/ 	.short	(.L_58 - .L_57)
.L_57:
        /*0064*/ 	.word	0x00000008
.L_58:


//--------------------- .nv.info._Z11demoKernal2Pi --------------------------
	.section	.nv.info._Z11demoKernal2Pi,"",@"SHT_CUDA_INFO"
	.sectionflags	@""
	.align	4


	//----- nvinfo : EIATTR_CUDA_API_VERSION
	.align		4
        /*0000*/ 	.byte	0x04, 0x37
        /*0002*/ 	.short	(.L_60 - .L_59)
.L_59:
        /*0004*/ 	.word	0x00000082


	//----- nvinfo : EIATTR_KPARAM_INFO
	.align		4
.L_60:
        /*0008*/ 	.byte	0x04, 0x17
        /*000a*/ 	.short	(.L_62 - .L_61)
.L_61:
        /*000c*/ 	.word	0x00000000
        /*0010*/ 	.short	0x0000
        /*0012*/ 	.short	0x0000
        /*0014*/ 	.byte	0x00, 0xf5, 0x21, 0x00


	//----- nvinfo : EIATTR_SPARSE_MMA_MASK
	.align		4
.L_62:
        /*0018*/ 	.byte	0x03, 0x50
        /*001a*/ 	.short	0x0000


	//----- nvinfo : EIATTR_MAXREG_COUNT
	.align		4
        /*001c*/ 	.byte	0x03, 0x1b
        /*001e*/ 	.short	0x00ff


	//----- nvinfo : EIATTR_MERCURY_ISA_VERSION
	.align		4
        /*0020*/ 	.byte	0x03, 0x5f
        /*0022*/ 	.short	0x0101


	//----- nvinfo : EIATTR_VRC_CTA_INIT_COUNT
	.align		4
        /*0024*/ 	.byte	0x02, 0x4a
	.zero		1
	.zero		1


	//----- nvinfo : EIATTR_EXIT_INSTR_OFFSETS
	.align		4
        /*0028*/ 	.byte	0x04, 0x1c
        /*002a*/ 	.short	(.L_64 - .L_63)


	//   ....[0]....
.L_63:
        /*002c*/ 	.word	0x00000070


	//----- nvinfo : EIATTR_CBANK_PARAM_SIZE
	.align		4
.L_64:
        /*0030*/ 	.byte	0x03, 0x19
        /*0032*/ 	.short	0x0008


	//----- nvinfo : EIATTR_PARAM_CBANK
	.align		4
        /*0034*/ 	.byte	0x04, 0x0a
        /*0036*/ 	.short	(.L_66 - .L_65)
	.align		4
.L_65:
        /*0038*/ 	.word	index@(.nv.constant0._Z11demoKernal2Pi)
        /*003c*/ 	.short	0x0380
        /*003e*/ 	.short	0x0008


	//----- nvinfo : EIATTR_SW_WAR
	.align		4
.L_66:
        /*0040*/ 	.byte	0x04, 0x36
        /*0042*/ 	.short	(.L_68 - .L_67)
.L_67:
        /*0044*/ 	.word	0x00000008
.L_68:


//--------------------- .nv.info._Z11demoKernal1v --------------------------
	.section	.nv.info._Z11demoKernal1v,"",@"SHT_CUDA_INFO"
	.sectionflags	@""
	.align	4


	//----- nvinfo : EIATTR_CUDA_API_VERSION
	.align		4
        /*0000*/ 	.byte	0x04, 0x37
        /*0002*/ 	.short	(.L_70 - .L_69)
.L_69:
        /*0004*/ 	.word	0x00000082


	//----- nvinfo : EIATTR_SPARSE_MMA_MASK
	.align		4
.L_70:
        /*0008*/ 	.byte	0x03, 0x50
        /*000a*/ 	.short	0x0000


	//----- nvinfo : EIATTR_MAXREG_COUNT
	.align		4
        /*000c*/ 	.byte	0x03, 0x1b
        /*000e*/ 	.short	0x00ff


	//----- nvinfo : EIATTR_EXTERNS
	.align		4
        /*0010*/ 	.byte	0x04, 0x0f
        /*0012*/ 	.short	(.L_72 - .L_71)


	//   ....[0]....
	.align		4
.L_71:
        /*0014*/ 	.word	index@(vprintf)


	//----- nvinfo : EIATTR_MERCURY_ISA_VERSION
	.align		4
.L_72:
        /*0018*/ 	.byte	0x03, 0x5f
        /*001a*/ 	.short	0x0101


	//----- nvinfo : EIATTR_VRC_CTA_INIT_COUNT
	.align		4
        /*001c*/ 	.byte	0x02, 0x4a
	.zero		1
	.zero		1


	//----- nvinfo : EIATTR_SYSCALL_OFFSETS
	.align		4
        /*0020*/ 	.byte	0x04, 0x46
        /*0022*/ 	.short	(.L_74 - .L_73)


	//   ....[0]....
.L_73:
        /*0024*/ 	.word	0x00000080


	//----- nvinfo : EIATTR_EXIT_INSTR_OFFSETS
	.align		4
.L_74:
        /*0028*/ 	.byte	0x04, 0x1c
        /*002a*/ 	.short	(.L_76 - .L_75)


	//   ....[0]....
.L_75:
        /*002c*/ 	.word	0x00000090


	//----- nvinfo : EIATTR_SW_WAR
	.align		4
.L_76:
        /*0030*/ 	.byte	0x04, 0x36
        /*0032*/ 	.short	(.L_78 - .L_77)
.L_77:
        /*0034*/ 	.word	0x00000008
.L_78:


//--------------------- .nv.info._Z9addKernelPiPKiS1_ --------------------------
	.section	.nv.info._Z9addKernelPiPKiS1_,"",@"SHT_CUDA_INFO"
	.sectionflags	@""
	.align	4


	//----- nvinfo : EIATTR_CUDA_API_VERSION
	.align		4
        /*0000*/ 	.byte	0x04, 0x37
        /*0002*/ 	.short	(.L_80 - .L_79)
.L_79:
        /*0004*/ 	.word	0x00000082


	//----- nvinfo : EIATTR_KPARAM_INFO
	.align		4
.L_80:
        /*0008*/ 	.byte	0x04, 0x17
        /*000a*/ 	.short	(.L_82 - .L_81)
.L_81:
        /*000c*/ 	.word	0x00000000
        /*0010*/ 	.short	0x0002
        /*0012*/ 	.short	0x0010
        /*0014*/ 	.byte	0x00, 0xf5, 0x21, 0x00


	//----- nvinfo : EIATTR_KPARAM_INFO
	.align		4
.L_82:
        /*0018*/ 	.byte	0x04, 0x17
        /*001a*/ 	.short	(.L_84 - .L_83)
.L_83:
        /*001c*/ 	.word	0x00000000
        /*0020*/ 	.short	0x0001
        /*0022*/ 	.short	0x0008
        /*0024*/ 	.byte	0x00, 0xf5, 0x21, 0x00


	//----- nvinfo : EIATTR_KPARAM_INFO
	.align		4
.L_84:
        /*0028*/ 	.byte	0x04, 0x17
        /*002a*/ 	.short	(.L_86 - .L_85)
.L_85:
        /*002c*/ 	.word	0x00000000
        /*0030*/ 	.short	0x0000
        /*0032*/ 	.short	0x0000
        /*0034*/ 	.byte	0x00, 0xf5, 0x21, 0x00


	//----- nvinfo : EIATTR_SPARSE_MMA_MASK
	.align		4
.L_86:
        /*0038*/ 	.byte	0x03, 0x50
        /*003a*/ 	.short	0x0000


	//----- nvinfo : EIATTR_MAXREG_COUNT
	.align		4
        /*003c*/ 	.byte	0x03, 0x1b
        /*003e*/ 	.short	0x00ff


	//----- nvinfo : EIATTR_MERCURY_ISA_VERSION
	.align		4
        /*0040*/ 	.byte	0x03, 0x5f
        /*0042*/ 	.short	0x0101


	//----- nvinfo : EIATTR_VRC_CTA_INIT_COUNT
	.align		4
        /*0044*/ 	.byte	0x02, 0x4a
	.zero		1
	.zero		1


	//----- nvinfo : EIATTR_EXIT_INSTR_OFFSETS
	.align		4
        /*0048*/ 	.byte	0x04, 0x1c
        /*004a*/ 	.short	(.L_88 - .L_87)


	//   ....[0]....
.L_87:
        /*004c*/ 	.word	0x000000d0


	//----- nvinfo : EIATTR_CBANK_PARAM_SIZE
	.align		4
.L_88:
        /*0050*/ 	.byte	0x03, 0x19
        /*0052*/ 	.short	0x0018


	//----- nvinfo : EIATTR_PARAM_CBANK
	.align		4
        /*0054*/ 	.byte	0x04, 0x0a
        /*0056*/ 	.short	(.L_90 - .L_89)
	.align		4
.L_89:
        /*0058*/ 	.word	index@(.nv.constant0._Z9addKernelPiPKiS1_)
        /*005c*/ 	.short	0x0380
        /*005e*/ 	.short	0x0018


	//----- nvinfo : EIATTR_SW_WAR
	.align		4
.L_90:
        /*0060*/ 	.byte	0x04, 0x36
        /*0062*/ 	.short	(.L_92 - .L_91)
.L_91:
        /*0064*/ 	.word	0x00000008
.L_92:


//--------------------- .nv.callgraph             --------------------------
	.section	.nv.callgraph,"",@"SHT_CUDA_CALLGRAPH"
	.align	4
	.sectionentsize	8
	.align		4
        /*0000*/ 	.word	0x00000000
	.align		4
        /*0004*/ 	.word	0xffffffff
	.align		4
        /*0008*/ 	.word	index@(_Z23demoAccessingDimensionsi)
	.align		4
        /*000c*/ 	.word	index@(vprintf)
	.align		4
        /*0010*/ 	.word	index@(_Z11demoKernal1v)
	.align		4
        /*0014*/ 	.word	index@(vprintf)
	.align		4
        /*0018*/ 	.word	0x00000000
	.align		4
        /*001c*/ 	.word	0xfffffffe
	.align		4
        /*0020*/ 	.word	0x00000000
	.align		4
        /*0024*/ 	.word	0xfffffffd
	.align		4
        /*0028*/ 	.word	0x00000000
	.align		4
        /*002c*/ 	.word	0xfffffffc


//--------------------- .nv.constant4             --------------------------
	.section	.nv.constant4,"a",@progbits
	.align	8
	.align		8
.nv.constant4:
        /*0000*/ 	.dword	$str
	.align		8
        /*0008*/ 	.dword	$str$1
	.align		8
        /*0010*/ 	.dword	$str$2
	.align		8
        /*0018*/ 	.dword	vprintf


//--------------------- .text._Z6demo2DPj         --------------------------
	.section	.text._Z6demo2DPj,"ax",@progbits
	.align	128
        .global         _Z6demo2DPj
        .type           _Z6demo2DPj,@function
        .size           _Z6demo2DPj,(.L_x_8 - _Z6demo2DPj)
        .other          _Z6demo2DPj,@"STO_CUDA_ENTRY STV_DEFAULT"
_Z6demo2DPj:
.text._Z6demo2DPj:
[----:B------:R-:W-:Y:S01]  /*0000*/  LDC R1, c[0x0][0x37c] ;  /* 0x0000df00ff017b82 */ /* 0x000fe20000000800 */
[----:B------:R-:W0:Y:S07]  /*0010*/  S2R R5, SR_TID.X ;  /* 0x0000000000057919 */ /* 0x000e2e0000002100 */
[----:B------:R-:W1:Y:S01]  /*0020*/  LDC.64 R2, c[0x0][0x380] ;  /* 0x0000e000ff027b82 */ /* 0x000e620000000a00 */
[----:B------:R-:W0:Y:S01]  /*0030*/  LDCU UR6, c[0x0][0x364] ;  /* 0x00006c80ff0677ac */ /* 0x000e220008000800 */
[----:B------:R-:W0:Y:S01]  /*0040*/  S2R R0, SR_TID.Y ;  /* 0x0000000000007919 */ /* 0x000e220000002200 */
[----:B------:R-:W2:Y:S01]  /*0050*/  LDCU.64 UR4, c[0x0][0x358] ;  /* 0x00006b00ff0477ac */ /* 0x000ea20008000a00 */
[----:B0-----:R-:W-:-:S04]  /*0060*/  IMAD R5, R5, UR6, R0 ;  /* 0x0000000605057c24 */ /* 0x001fc8000f8e0200 */
[----:B-1----:R-:W-:-:S05]  /*0070*/  IMAD.WIDE.U32 R2, R5, 0x4, R2 ;  /* 0x0000000405027825 */ /* 0x002fca00078e0002 */
[----:B--2---:R-:W-:Y:S01]  /*0080*/  STG.E desc[UR4][R2.64], R5 ;  /* 0x0000000502007986 */ /* 0x004fe2000c101904 */
[----:B------:R-:W-:Y:S05]  /*0090*/  EXIT ;  /* 0x000000000000794d */ /* 0x000fea0003800000 */
.L_x_0:
[----:B------:R-:W-:-:S00]  /*00a0*/  BRA `(.L_x_0) ;  /* 0xfffffffc00fc7947 */ /* 0x000fc0000383ffff */
[----:B------:R-:W-:-:S00]  /*00b0*/  NOP ;  /* 0x0000000000007918 */ /* 0x000fc00000000000 */
        /* <DEDUP_REMOVED lines=12> */
.L_x_8:


//--------------------- .text._Z23demoAccessingDimensionsi --------------------------
	.section	.text._Z23demoAccessingDimensionsi,"ax",@progbits
	.align	128
        .global         _Z23demoAccessingDimensionsi
        .type           _Z23demoAccessingDimensionsi,@function
        .size           _Z23demoAccessingDimensionsi,(.L_x_9 - _Z23demoAccessingDimensionsi)
        .other          _Z23demoAccessingDimensionsi,@"STO_CUDA_ENTRY STV_DEFAULT"
_Z23demoAccessingDimensionsi:
.text._Z23demoAccessingDimensionsi:
[----:B------:R-:W0:Y:S01]  /*0000*/  LDC R1, c[0x0][0x37c] ;  /* 0x0000df00ff017b82 */ /* 0x000e220000000800 */
[----:B------:R-:W1:Y:S07]  /*0010*/  S2R R0, SR_TID.X ;  /* 0x0000000000007919 */ /* 0x000e6e0000002100 */
[----:B------:R-:W1:Y:S01]  /*0020*/  S2UR UR6, SR_CTAID.X ;  /* 0x00000000000679c3 */ /* 0x000e620000002500 */
[----:B------:R-:W2:Y:S01]  /*0030*/  LDCU UR4, c[0x0][0x2f8] ;  /* 0x00005f00ff0477ac */ /* 0x000ea20008000800 */
[----:B0-----:R-:W-:Y:S01]  /*0040*/  VIADD R1, R1, 0xffffffe8 ;  /* 0xffffffe801017836 */ /* 0x001fe20000000000 */
[----:B------:R-:W1:Y:S01]  /*0050*/  S2R R3, SR_TID.Y ;  /* 0x0000000000037919 */ /* 0x000e620000002200 */
[----:B------:R-:W0:Y:S01]  /*0060*/  LDCU UR5, c[0x0][0x2fc] ;  /* 0x00005f80ff0577ac */ /* 0x000e220008000800 */
[----:B------:R-:W3:Y:S03]  /*0070*/  S2R R5, SR_TID.Z ;  /* 0x0000000000057919 */ /* 0x000ee60000002300 */
[----:B------:R-:W3:Y:S08]  /*0080*/  S2UR UR7, SR_CTAID.Y ;  /* 0x00000000000779c3 */ /* 0x000ef00000002600 */
[----:B------:R-:W4:Y:S01]  /*0090*/  S2UR UR8, SR_CTAID.Z ;  /* 0x00000000000879c3 */ /* 0x000f220000002700 */
[----:B--2---:R-:W-:-:S05]  /*00a0*/  IADD3 R16, P1, PT, R1, UR4, RZ ;  /* 0x0000000401107c10 */ /* 0x004fca000ff3e0ff */
[----:B0-----:R-:W-:Y:S01]  /*00b0*/  IMAD.X R17, RZ, RZ, UR5, P1 ;  /* 0x00000005ff117e24 */ /* 0x001fe200088e06ff */
[----:B-1----:R-:W-:-:S04]  /*00c0*/  LOP3.LUT R0, R3, UR6, R0, 0xfe, !PT ;  /* 0x0000000603007c12 */ /* 0x002fc8000f8efe00 */
[----:B---3--:R-:W-:-:S04]  /*00d0*/  LOP3.LUT R0, R5, UR7, R0, 0xfe, !PT ;  /* 0x0000000705007c12 */ /* 0x008fc8000f8efe00 */
[----:B----4-:R-:W-:-:S13]  /*00e0*/  LOP3.LUT P0, RZ, R0, UR8, RZ, 0xfc, !PT ;  /* 0x0000000800ff7c12 */ /* 0x010fda000f80fcff */
[----:B------:R-:W-:Y:S05]  /*00f0*/  @P0 EXIT ;  /* 0x000000000000094d */ /* 0x000fea0003800000 */
[----:B------:R-:W0:Y:S01]  /*0100*/  LDC R10, c[0x0][0x370] ;  /* 0x0000dc00ff0a7b82 */ /* 0x000e220000000800 */
[----:B------:R-:W-:Y:S01]  /*0110*/  MOV R2, 0x18 ;  /* 0x0000001800027802 */ /* 0x000fe20000000f00 */
[----:B------:R-:W1:Y:S01]  /*0120*/  LDCU.64 UR4, c[0x4][0x8] ;  /* 0x01000100ff0477ac */ /* 0x000e620008000a00 */
[----:B------:R-:W-:Y:S02]  /*0130*/  IMAD.MOV.U32 R6, RZ, RZ, R16 ;  /* 0x000000ffff067224 */ /* 0x000fe400078e0010 */
[----:B------:R-:W-:-:S03]  /*0140*/  IMAD.MOV.U32 R7, RZ, RZ, R17 ;  /* 0x000000ffff077224 */ /* 0x000fc600078e0011 */
[----:B------:R-:W0:Y:S08]  /*0150*/  LDC R11, c[0x0][0x374] ;  /* 0x0000dd00ff0b7b82 */ /* 0x000e300000000800 */
[----:B------:R-:W2:Y:S01]  /*0160*/  LDC R12, c[0x0][0x378] ;  /* 0x0000de00ff0c7b82 */ /* 0x000ea20000000800 */
[----:B-1----:R-:W-:Y:S01]  /*0170*/  IMAD.U32 R4, RZ, RZ, UR4 ;  /* 0x00000004ff047e24 */ /* 0x002fe2000f8e00ff */
[----:B------:R-:W-:-:S06]  /*0180*/  MOV R5, UR5 ;  /* 0x0000000500057c02 */ /* 0x000fcc0008000f00 */
[----:B------:R-:W2:Y:S08]  /*0190*/  LDC R13, c[0x0][0x360] ;  /* 0x0000d800ff0d7b82 */ /* 0x000eb00000000800 */
[----:B------:R-:W1:Y:S01]  /*01a0*/  LDC R14, c[0x0][0x364] ;  /* 0x0000d900ff0e7b82 */ /* 0x000e620000000800 */
[----:B0-----:R0:W-:Y:S07]  /*01b0*/  STL.64 [R1], R10 ;  /* 0x0000000a01007387 */ /* 0x0011ee0000100a00 */
[----:B------:R-:W1:Y:S01]  /*01c0*/  LDC R15, c[0x0][0x368] ;  /* 0x0000da00ff0f7b82 */ /* 0x000e620000000800 */
[----:B--2---:R0:W-:Y:S07]  /*01d0*/  STL.64 [R1+0x8], R12 ;  /* 0x0000080c01007387 */ /* 0x0041ee0000100a00 */
[----:B------:R0:W2:Y:S01]  /*01e0*/  LDC.64 R8, c[0x4][R2] ;  /* 0x0100000002087b82 */ /* 0x0000a20000000a00 */
[----:B-1----:R0:W-:Y:S02]  /*01f0*/  STL.64 [R1+0x10], R14 ;  /* 0x0000100e01007387 */ /* 0x0021e40000100a00 */
[----:B------:R-:W-:-:S07]  /*0200*/  LEPC R20, `(.L_x_1) ;  /* 0x000000001014794e */ /* 0x000fce0000000000 */
[----:B0-2---:R-:W-:Y:S05]  /*0210*/  CALL.ABS.NOINC R8 ;  /* 0x0000000008007343 */ /* 0x005fea0003c00000 */
.L_x_1:
[----:B------:R-:W0:Y:S01]  /*0220*/  LDC R0, c[0x0][0x380] ;  /* 0x0000e000ff007b82 */ /* 0x000e220000000800 */
[----:B------:R-:W1:Y:S01]  /*0230*/  LDCU.64 UR4, c[0x4][0x10] ;  /* 0x01000200ff0477ac */ /* 0x000e620008000a00 */
[----:B------:R-:W-:Y:S01]  /*0240*/  MOV R6, R16 ;  /* 0x0000001000067202 */ /* 0x000fe20000000f00 */
[----:B------:R-:W-:-:S05]  /*0250*/  IMAD.MOV.U32 R7, RZ, RZ, R17 ;  /* 0x000000ffff077224 */ /* 0x000fca00078e0011 */
[----:B------:R-:W2:Y:S01]  /*0260*/  LDC.64 R2, c[0x4][R2] ;  /* 0x0100000002027b82 */ /* 0x000ea20000000a00 */
[----:B-1----:R-:W-:Y:S02]  /*0270*/  IMAD.U32 R4, RZ, RZ, UR4 ;  /* 0x00000004ff047e24 */ /* 0x002fe4000f8e00ff */
[----:B------:R-:W-:Y:S01]  /*0280*/  IMAD.U32 R5, RZ, RZ, UR5 ;  /* 0x00000005ff057e24 */ /* 0x000fe2000f8e00ff */
[----:B0-----:R-:W-:-:S05]  /*0290*/  IADD3 R0, PT, PT, R0, 0x1, RZ ;  /* 0x0000000100007810 */ /* 0x001fca0007ffe0ff */
[----:B------:R0:W-:Y:S02]  /*02a0*/  STL [R1], R0 ;  /* 0x0000000001007387 */ /* 0x0001e40000100800 */
[----:B------:R-:W-:-:S07]  /*02b0*/  LEPC R20, `(.L_x_2) ;  /* 0x000000001014794e */ /* 0x000fce0000000000 */
[----:B0-2---:R-:W-:Y:S05]  /*02c0*/  CALL.ABS.NOINC R2 ;  /* 0x0000000002007343 */ /* 0x005fea0003c00000 */
.L_x_2:
[----:B------:R-:W-:Y:S05]  /*02d0*/  EXIT ;  /* 0x000000000000794d */ /* 0x000fea0003800000 */
.L_x_3:
        /* <DEDUP_REMOVED lines=10> */
.L_x_9:


//--------------------- .text._Z11demoKernal2Pi   --------------------------
	.section	.text._Z11demoKernal2Pi,"ax",@progbits
	.align	128
        .global         _Z11demoKernal2Pi
        .type           _Z11demoKernal2Pi,@function
        .size           _Z11demoKernal2Pi,(.L_x_10 - _Z11demoKernal2Pi)
        .other          _Z11demoKernal2Pi,@"STO_CUDA_ENTRY STV_DEFAULT"
_Z11demoKernal2Pi:
.text._Z11demoKernal2Pi:
[----:B------:R-:W-:Y:S01]  /*0000*/  LDC R1, c[0x0][0x37c] ;  /* 0x0000df00ff017b82 */ /* 0x000fe20000000800 */
[----:B------:R-:W0:Y:S07]  /*0010*/  S2R R5, SR_TID.X ;  /* 0x0000000000057919 */ /* 0x000e2e0000002100 */
[----:B------:R-:W0:Y:S01]  /*0020*/  LDC.64 R2, c[0x0][0x380] ;  /* 0x0000e000ff027b82 */ /* 0x000e220000000a00 */
[----:B------:R-:W1:Y:S01]  /*0030*/  LDCU.64 UR4, c[0x0][0x358] ;  /* 0x00006b00ff0477ac */ /* 0x000e620008000a00 */
[----:B0-----:R-:W-:-:S04]  /*0040*/  IMAD.WIDE.U32 R2, R5, 0x4, R2 ;  /* 0x0000000405027825 */ /* 0x001fc800078e0002 */
[----:B------:R-:W-:-:S05]  /*0050*/  IMAD R5, R5, R5, RZ ;  /* 0x0000000505057224 */ /* 0x000fca00078e02ff */
[----:B-1----:R-:W-:Y:S01]  /*0060*/  STG.E desc[UR4][R2.64], R5 ;  /* 0x0000000502007986 */ /* 0x002fe2000c101904 */
[----:B------:R-:W-:Y:S05]  /*0070*/  EXIT ;  /* 0x000000000000794d */ /* 0x000fea0003800000 */
.L_x_4:
        /* <DEDUP_REMOVED lines=16> */
.L_x_10:


//--------------------- .text._Z11demoKernal1v    --------------------------
	.section	.text._Z11demoKernal1v,"ax",@progbits
	.align	128
        .global         _Z11demoKernal1v
        .type           _Z11demoKernal1v,@function
        .size           _Z11demoKernal1v,(.L_x_11 - _Z11demoKernal1v)
        .other          _Z11demoKernal1v,@"STO_CUDA_ENTRY STV_DEFAULT"
_Z11demoKernal1v:
.text._Z11demoKernal1v:
[----:B------:R-:W0:Y:S01]  /*0000*/  LDC R1, c[0x0][0x37c] ;  /* 0x0000df00ff017b82 */ /* 0x000e220000000800 */
[----:B------:R-:W-:Y:S01]  /*0010*/  MOV R0, 0x18 ;  /* 0x0000001800007802 */ /* 0x000fe20000000f00 */
[----:B------:R-:W1:Y:S01]  /*0020*/  LDCU.64 UR4, c[0x4][URZ] ;  /* 0x01000000ff0477ac */ /* 0x000e620008000a00 */
[----:B------:R-:W-:-:S05]  /*0030*/  CS2R R6, SRZ ;  /* 0x0000000000067805 */ /* 0x000fca000001ff00 */
[----:B------:R2:W3:Y:S01]  /*0040*/  LDC.64 R2, c[0x4][R0] ;  /* 0x0100000000027b82 */ /* 0x0004e20000000a00 */
[----:B-1----:R-:W-:Y:S02]  /*0050*/  IMAD.U32 R4, RZ, RZ, UR4 ;  /* 0x00000004ff047e24 */ /* 0x002fe4000f8e00ff */
[----:B--2---:R-:W-:-:S07]  /*0060*/  IMAD.U32 R5, RZ, RZ, UR5 ;  /* 0x00000005ff057e24 */ /* 0x004fce000f8e00ff */
[----:B------:R-:W-:-:S07]  /*0070*/  LEPC R20, `(.L_x_5) ;  /* 0x000000001014794e */ /* 0x000fce0000000000 */
[----:B0--3--:R-:W-:Y:S05]  /*0080*/  CALL.ABS.NOINC R2 ;  /* 0x0000000002007343 */ /* 0x009fea0003c00000 */
.L_x_5:
[----:B------:R-:W-:Y:S05]  /*0090*/  EXIT ;  /* 0x000000000000794d */ /* 0x000fea0003800000 */
.L_x_6:
        /* <DEDUP_REMOVED lines=14> */
.L_x_11:


//--------------------- .text._Z9addKernelPiPKiS1_ --------------------------
	.section	.text._Z9addKernelPiPKiS1_,"ax",@progbits
	.align	128
        .global         _Z9addKernelPiPKiS1_
        .type           _Z9addKernelPiPKiS1_,@function
        .size           _Z9addKernelPiPKiS1_,(.L_x_12 - _Z9addKernelPiPKiS1_)
        .other          _Z9addKernelPiPKiS1_,@"STO_CUDA_ENTRY STV_DEFAULT"
_Z9addKernelPiPKiS1_:
.text._Z9addKernelPiPKiS1_:
[----:B------:R-:W-:Y:S01]  /*0000*/  LDC R1, c[0x0][0x37c] ;  /* 0x0000df00ff017b82 */ /* 0x000fe20000000800 */
[----:B------:R-:W0:Y:S07]  /*0010*/  S2R R9, SR_TID.X ;  /* 0x0000000000097919 */ /* 0x000e2e0000002100 */
[----:B------:R-:W0:Y:S01]  /*0020*/  LDC.64 R2, c[0x0][0x388] ;  /* 0x0000e200ff027b82 */ /* 0x000e220000000a00 */
[----:B------:R-:W1:Y:S07]  /*0030*/  LDCU.64 UR4, c[0x0][0x358] ;  /* 0x00006b00ff0477ac */ /* 0x000e6e0008000a00 */
[----:B------:R-:W2:Y:S08]  /*0040*/  LDC.64 R4, c[0x0][0x390] ;  /* 0x0000e400ff047b82 */ /* 0x000eb00000000a00 */
[----:B------:R-:W3:Y:S01]  /*0050*/  LDC.64 R6, c[0x0][0x380] ;  /* 0x0000e000ff067b82 */ /* 0x000ee20000000a00 */
[----:B0-----:R-:W-:-:S04]  /*0060*/  IMAD.WIDE.U32 R2, R9, 0x4, R2 ;  /* 0x0000000409027825 */ /* 0x001fc800078e0002 */
[C---:B--2---:R-:W-:Y:S02]  /*0070*/  IMAD.WIDE.U32 R4, R9.reuse, 0x4, R4 ;  /* 0x0000000409047825 */ /* 0x044fe400078e0004 */
[----:B-1----:R-:W2:Y:S04]  /*0080*/  LDG.E R2, desc[UR4][R2.64] ;  /* 0x0000000402027981 */ /* 0x002ea8000c1e1900 */
[----:B------:R-:W2:Y:S01]  /*0090*/  LDG.E R5, desc[UR4][R4.64] ;  /* 0x0000000404057981 */ /* 0x000ea2000c1e1900 */
[----:B---3--:R-:W-:Y:S01]  /*00a0*/  IMAD.WIDE.U32 R6, R9, 0x4, R6 ;  /* 0x0000000409067825 */ /* 0x008fe200078e0006 */
[----:B--2---:R-:W-:-:S05]  /*00b0*/  IADD3 R9, PT, PT, R2, R5, RZ ;  /* 0x0000000502097210 */ /* 0x004fca0007ffe0ff */
[----:B------:R-:W-:Y:S01]  /*00c0*/  STG.E desc[UR4][R6.64], R9 ;  /* 0x0000000906007986 */ /* 0x000fe2000c101904 */
[----:B------:R-:W-:Y:S05]  /*00d0*/  EXIT ;  /* 0x000000000000794d */ /* 0x000fea0003800000 */
.L_x_7:
        /* <DEDUP_REMOVED lines=10> */
.L_x_12:


//--------------------- .nv.global.init           --------------------------
	.section	.nv.global.init,"aw",@progbits
.nv.global.init:
	.type		$str$2,@object
	.size		$str$2,($str - $str$2)
$str$2:
        /*0000*/ 	.byte	0x25, 0x64, 0x0a, 0x00
	.type		$str,@object
	.size		$str,($str$1 - $str)
$str:
        /*0004*/ 	.byte	0x48, 0x65, 0x6c, 0x6c, 0x6f, 0x20, 0x57, 0x6f, 0x72, 0x6c, 0x64, 0x20, 0x21, 0x0a, 0x00
	.type		$str$1,@object
	.size		$str$1,(.L_1 - $str$1)
$str$1:
        /*0013*/ 	.byte	0x25, 0x64, 0x20, 0x2c, 0x20, 0x25, 0x64, 0x20, 0x2c, 0x20, 0x25, 0x64, 0x20, 0x2c, 0x20, 0x25
        /*0023*/ 	.byte	0x64, 0x20, 0x2c, 0x20, 0x25, 0x64, 0x20, 0x2c, 0x20, 0x25, 0x64, 0x20, 0x0a, 0x00
.L_1:


//--------------------- .nv.shared.reserved.0     --------------------------
	.section	.nv.shared.reserved.0,"aw",@nobits
	.weak		__nv_reservedSMEM_offset_0_alias
	.size		__nv_reservedSMEM_offset_0_alias, 0, 64
	.other		__nv_reservedSMEM_offset_0_alias,@"STO_CUDA_RESERVED_SHARED STV_DEFAULT"
__nv_reservedSMEM_offset_0_alias:
	.zero		0
	.zero		64


//--------------------- .nv.constant0._Z6demo2DPj --------------------------
	.section	.nv.constant0._Z6demo2DPj,"a",@progbits
	.sectionflags	@""
	.align	4
.nv.constant0._Z6demo2DPj:
	.zero		904


//--------------------- .nv.constant0._Z23demoAccessingDimensionsi --------------------------
	.section	.nv.constant0._Z23demoAccessingDimensionsi,"a",@progbits
	.sectionflags	@""
	.align	4
.nv.constant0._Z23demoAccessingDimensionsi:
	.zero		900


//--------------------- .nv.constant0._Z11demoKernal2Pi --------------------------
	.section	.nv.constant0._Z11demoKernal2Pi,"a",@progbits
	.sectionflags	@""
	.align	4
.nv.constant0._Z11demoKernal2Pi:
	.zero		904


//--------------------- .nv.constant0._Z11demoKernal1v --------------------------
	.section	.nv.constant0._Z11demoKernal1v,"a",@progbits
	.sectionflags	@""
	.align	4
.nv.constant0._Z11demoKernal1v:
	.zero		896


//--------------------- .nv.constant0._Z9addKernelPiPKiS1_ --------------------------
	.section	.nv.constant0._Z9addKernelPiPKiS1_,"a",@progbits
	.sectionflags	@""
	.align	4
.nv.constant0._Z9addKernelPiPKiS1_:
	.zero		920


//--------------------- SYMBOLS --------------------------

	.type		.nv.reservedSmem.offset0,@object
	.size		.nv.reservedSmem.offset0,0x4
	.type		vprintf,@function
